//
// Generated by NVIDIA NVVM Compiler
//
// Compiler Build ID: CL-36424714
// Cuda compilation tools, release 13.0, V13.0.88
// Based on NVVM 20.0.0
//

.version 9.0
.target sm_100
.address_size 64

	// .globl	_Z14gpu_helloworldv
.extern .func  (.param .b32 func_retval0) vprintf
(
	.param .b64 vprintf_param_0,
	.param .b64 vprintf_param_1
)
;
.global .align 1 .b8 $str[33] = {65, 108, 195, 180, 32, 100, 97, 32, 71, 80, 85, 33, 32, 77, 101, 117, 32, 116, 104, 114, 101, 97, 100, 73, 100, 32, 101, 104, 32, 37, 100, 10};

.visible .entry _Z14gpu_helloworldv()
{
	.local .align 8 .b8 	__local_depot0[8];
	.reg .b64 	%SP;
	.reg .b64 	%SPL;
	.reg .b32 	%r<4>;
	.reg .b64 	%rd<5>;

	mov.u64 	%SPL, __local_depot0;
	cvta.local.u64 	%SP, %SPL;
	add.u64 	%rd1, %SP, 0;
	add.u64 	%rd2, %SPL, 0;
	mov.u32 	%r1, %tid.x;
	st.local.u32 	[%rd2], %r1;
	mov.u64 	%rd3, $str;
	cvta.global.u64 	%rd4, %rd3;
	{ // callseq 0, 0
	.param .b64 param0;
	st.param.b64 	[param0], %rd4;
	.param .b64 param1;
	st.param.b64 	[param1], %rd1;
	.param .b32 retval0;
	call.uni (retval0), 
	vprintf, 
	(
	param0, 
	param1
	);
	ld.param.b32 	%r2, [retval0];
	} // callseq 0
	ret;

}


// ===== COMPILED SASS (sm_100) =====

	.target	sm_100

	.elftype	@"ET_EXEC"


//--------------------- .note.nv.tkinfo           --------------------------
	.section	.note.nv.tkinfo,"",@"SHT_NOTE"
	.sectionflags	@"SHF_NOTE_NV_TKINFO"
	.tkinfo
        /*0018*/ 	.word	0x00000002
        /*0030*/ 	.string	""
        /*0030*/ 	.string	"ptxas"
        /*0030*/ 	.string	"Cuda compilation tools, release 13.0, V13.0.88"
        /*0030*/ 	.string	"Build cuda_13.0.r13.0/compiler.36424714_0"
        /*0030*/ 	.string	"-arch sm_100 -m 64 "



//--------------------- .note.nv.cuinfo           --------------------------
	.section	.note.nv.cuinfo,"",@"SHT_NOTE"
	.sectionflags	@"SHF_NOTE_NV_CUINFO"
        /*0018*/ 	.short	0x0002
        /*001a*/ 	.short	0x0064
        /*001c*/ 	.short	0x0082
	.zero		2


//--------------------- .nv.info                  --------------------------
	.section	.nv.info,"",@"SHT_CUDA_INFO"
	.align	4


	//----- nvinfo : EIATTR_REGCOUNT
	.align		4
        /*0000*/ 	.byte	0x04, 0x2f
        /*0002*/ 	.short	(.L_2 - .L_1)
	.align		4
.L_1:
        /*0004*/ 	.word	index@(_Z14gpu_helloworldv)
        /*0008*/ 	.word	0x00000018


	//----- nvinfo : EIATTR_FRAME_SIZE
	.align		4
.L_2:
        /*000c*/ 	.byte	0x04, 0x11
        /*000e*/ 	.short	(.L_4 - .L_3)
	.align		4
.L_3:
        /*0010*/ 	.word	index@(_Z14gpu_helloworldv)
        /*0014*/ 	.word	0x00000008


	//----- nvinfo : EIATTR_MIN_STACK_SIZE
	.align		4
.L_4:
        /*0018*/ 	.byte	0x04, 0x12
        /*001a*/ 	.short	(.L_6 - .L_5)
	.align		4
.L_5:
        /*001c*/ 	.word	index@(_Z14gpu_helloworldv)
        /*0020*/ 	.word	0x00000008
.L_6:


//--------------------- .nv.compat                --------------------------
	.section	.nv.compat,"",@"SHT_CUDA_COMPAT_INFO"
	.align	4
        /*0000*/ 	.byte	0x02, 0x09, 0x00, 0x00, 0x02, 0x02, 0x01, 0x00, 0x02, 0x05, 0x05, 0x00, 0x03, 0x07, 0x01, 0x01
        /*0010*/ 	.byte	0x02, 0x03, 0x00, 0x00, 0x02, 0x06, 0x01, 0x00, 0x04, 0x0b, 0x08, 0x00, 0x09, 0x00, 0x00, 0x00
        /*0020*/ 	.byte	0x00, 0x00, 0x00, 0x00


//--------------------- .nv.info._Z14gpu_helloworldv --------------------------
	.section	.nv.info._Z14gpu_helloworldv,"",@"SHT_CUDA_INFO"
	.sectionflags	@""
	.align	4


	//----- nvinfo : EIATTR_CUDA_API_VERSION
	.align		4
        /*0000*/ 	.byte	0x04, 0x37
        /*0002*/ 	.short	(.L_8 - .L_7)
.L_7:
        /*0004*/ 	.word	0x00000082


	//----- nvinfo : EIATTR_SPARSE_MMA_MASK
	.align		4
.L_8:
        /*0008*/ 	.byte	0x03, 0x50
        /*000a*/ 	.short	0x0000


	//----- nvinfo : EIATTR_MAXREG_COUNT
	.align		4
        /*000c*/ 	.byte	0x03, 0x1b
        /*000e*/ 	.short	0x00ff


	//----- nvinfo : EIATTR_EXTERNS
	.align		4
        /*0010*/ 	.byte	0x04, 0x0f
        /*0012*/ 	.short	(.L_10 - .L_9)


	//   ....[0]....
	.align		4
.L_9:
        /*0014*/ 	.word	index@(vprintf)


	//----- nvinfo : EIATTR_MERCURY_ISA_VERSION
	.align		4
.L_10:
        /*0018*/ 	.byte	0x03, 0x5f
        /*001a*/ 	.short	0x0101


	//----- nvinfo : EIATTR_VRC_CTA_INIT_COUNT
	.align		4
        /*001c*/ 	.byte	0x02, 0x4a
	.zero		1
	.zero		1


	//----- nvinfo : EIATTR_SYSCALL_OFFSETS
	.align		4
        /*0020*/ 	.byte	0x04, 0x46
        /*0022*/ 	.short	(.L_12 - .L_11)


	//   ....[0]....
.L_11:
        /*0024*/ 	.word	0x000000e0


	//----- nvinfo : EIATTR_EXIT_INSTR_OFFSETS
	.align		4
.L_12:
        /*0028*/ 	.byte	0x04, 0x1c
        /*002a*/ 	.short	(.L_14 - .L_13)


	//   ....[0]....
.L_13:
        /*002c*/ 	.word	0x000000f0


	//----- nvinfo : EIATTR_SW_WAR
	.align		4
.L_14:
        /*0030*/ 	.byte	0x04, 0x36
        /*0032*/ 	.short	(.L_16 - .L_15)
.L_15:
        /*0034*/ 	.word	0x00000008
.L_16:


//--------------------- .nv.callgraph             --------------------------
	.section	.nv.callgraph,"",@"SHT_CUDA_CALLGRAPH"
	.align	4
	.sectionentsize	8
	.align		4
        /*0000*/ 	.word	0x00000000
	.align		4
        /*0004*/ 	.word	0xffffffff
	.align		4
        /*0008*/ 	.word	index@(_Z14gpu_helloworldv)
	.align		4
        /*000c*/ 	.word	index@(vprintf)
	.align		4
        /*0010*/ 	.word	0x00000000
	.align		4
        /*0014*/ 	.word	0xfffffffe
	.align		4
        /*0018*/ 	.word	0x00000000
	.align		4
        /*001c*/ 	.word	0xfffffffd
	.align		4
        /*0020*/ 	.word	0x00000000
	.align		4
        /*0024*/ 	.word	0xfffffffc


//--------------------- .nv.constant4             --------------------------
	.section	.nv.constant4,"a",@progbits
	.align	8
	.align		8
.nv.constant4:
        /*0000*/ 	.dword	vprintf
	.align		8
        /*0008*/ 	.dword	$str


//--------------------- .text._Z14gpu_helloworldv --------------------------
	.section	.text._Z14gpu_helloworldv,"ax",@progbits
	.align	128
        .global         _Z14gpu_helloworldv
        .type           _Z14gpu_helloworldv,@function
        .size           _Z14gpu_helloworldv,(.L_x_2 - _Z14gpu_helloworldv)
        .other          _Z14gpu_helloworldv,@"STO_CUDA_ENTRY STV_DEFAULT"
_Z14gpu_helloworldv:
.text._Z14gpu_helloworldv:
[----:B------:R-:W0:Y:S01]  /*0000*/  LDC R1, c[0x0][0x37c] ;  /* 0x0000df00ff017b82 */ /* 0x000e220000000800 */
[----:B------:R-:W1:Y:S01]  /*0010*/  S2R R8, SR_TID.X ;  /* 0x0000000000087919 */ /* 0x000e620000002100 */
[----:B0-----:R-:W-:Y:S01]  /*0020*/  VIADD R1, R1, 0xfffffff8 ;  /* 0xfffffff801017836 */ /* 0x001fe20000000000 */
[----:B------:R-:W-:Y:S01]  /*0030*/  MOV R0, 0x0 ;  /* 0x0000000000007802 */ /* 0x000fe20000000f00 */
[----:B------:R-:W0:Y:S04]  /*0040*/  LDCU UR4, c[0x0][0x2f8] ;  /* 0x00005f00ff0477ac */ /* 0x000e280008000800 */
[----:B------:R2:W3:Y:S01]  /*0050*/  LDC.64 R2, c[0x4][R0] ;  /* 0x0100000000027b82 */ /* 0x0004e20000000a00 */
[----:B------:R-:W4:Y:S01]  /*0060*/  LDCU.64 UR6, c[0x4][0x8] ;  /* 0x01000100ff0677ac */ /* 0x000f220008000a00 */
[----:B------:R-:W5:Y:S01]  /*0070*/  LDCU UR5, c[0x0][0x2fc] ;  /* 0x00005f80ff0577ac */ /* 0x000f620008000800 */
[----:B0-----:R-:W-:Y:S01]  /*0080*/  IADD3 R6, P0, PT, R1, UR4, RZ ;  /* 0x0000000401067c10 */ /* 0x001fe2000ff1e0ff */
[----:B----4-:R-:W-:Y:S01]  /*0090*/  IMAD.U32 R4, RZ, RZ, UR6 ;  /* 0x00000006ff047e24 */ /* 0x010fe2000f8e00ff */
[----:B------:R-:W-:-:S03]  /*00a0*/  MOV R5, UR7 ;  /* 0x0000000700057c02 */ /* 0x000fc60008000f00 */
[----:B-----5:R-:W-:Y:S01]  /*00b0*/  IMAD.X R7, RZ, RZ, UR5, P0 ;  /* 0x00000005ff077e24 */ /* 0x020fe200080e06ff */
[----:B-1----:R2:W-:Y:S07]  /*00c0*/  STL [R1], R8 ;  /* 0x0000000801007387 */ /* 0x0025ee0000100800 */
[----:B------:R-:W-:-:S07]  /*00d0*/  LEPC R20, `(.L_x_0) ;  /* 0x000000001014794e */ /* 0x000fce0000000000 */
[----:B--23--:R-:W-:Y:S05]  /*00e0*/  CALL.ABS.NOINC R2 ;  /* 0x0000000002007343 */ /* 0x00cfea0003c00000 */
.L_x_0:
[----:B------:R-:W-:Y:S05]  /*00f0*/  EXIT ;  /* 0x000000000000794d */ /* 0x000fea0003800000 */
.L_x_1:
[----:B------:R-:W-:-:S00]  /*0100*/  BRA `(.L_x_1) ;  /* 0xfffffffc00fc7947 */ /* 0x000fc0000383ffff */
[----:B------:R-:W-:-:S00]  /*0110*/  NOP ;  /* 0x0000000000007918 */ /* 0x000fc00000000000 */
        /* <DEDUP_REMOVED lines=14> */
.L_x_2:


//--------------------- .nv.global.init           --------------------------
	.section	.nv.global.init,"aw",@progbits
.nv.global.init:
	.type		$str,@object
	.size		$str,(.L_0 - $str)
$str:
        /*0000*/ 	.byte	0x41, 0x6c, 0xc3, 0xb4, 0x20, 0x64, 0x61, 0x20, 0x47, 0x50, 0x55, 0x21, 0x20, 0x4d, 0x65, 0x75
        /*0010*/ 	.byte	0x20, 0x74, 0x68, 0x72, 0x65, 0x61, 0x64, 0x49, 0x64, 0x20, 0x65, 0x68, 0x20, 0x25, 0x64, 0x0a
        /*0020*/ 	.byte	0x00
.L_0:


//--------------------- .nv.shared.reserved.0     --------------------------
	.section	.nv.shared.reserved.0,"aw",@nobits
	.weak		__nv_reservedSMEM_offset_0_alias
	.size		__nv_reservedSMEM_offset_0_alias, 0, 64
	.other		__nv_reservedSMEM_offset_0_alias,@"STO_CUDA_RESERVED_SHARED STV_DEFAULT"
__nv_reservedSMEM_offset_0_alias:
	.zero		0
	.zero		64


//--------------------- .nv.constant0._Z14gpu_helloworldv --------------------------
	.section	.nv.constant0._Z14gpu_helloworldv,"a",@progbits
	.sectionflags	@""
	.align	4
.nv.constant0._Z14gpu_helloworldv:
	.zero		896


//--------------------- SYMBOLS --------------------------

	.type		.nv.reservedSmem.offset0,@object
	.size		.nv.reservedSmem.offset0,0x4
	.type		vprintf,@function
